//
// Generated by NVIDIA NVVM Compiler
//
// Compiler Build ID: CL-36424714
// Cuda compilation tools, release 13.0, V13.0.88
// Based on NVVM 20.0.0
//

.version 9.0
.target sm_100
.address_size 64

	// .globl	_Z13caesar_cipheriPcS_

.visible .entry _Z13caesar_cipheriPcS_(
	.param .u32 _Z13caesar_cipheriPcS__param_0,
	.param .u64 .ptr .align 1 _Z13caesar_cipheriPcS__param_1,
	.param .u64 .ptr .align 1 _Z13caesar_cipheriPcS__param_2
)
{
	.reg .pred 	%p<3>;
	.reg .b16 	%rs<12>;
	.reg .b32 	%r<26>;
	.reg .b64 	%rd<9>;

	ld.param.u32 	%r2, [_Z13caesar_cipheriPcS__param_0];
	ld.param.u64 	%rd2, [_Z13caesar_cipheriPcS__param_1];
	ld.param.u64 	%rd1, [_Z13caesar_cipheriPcS__param_2];
	cvta.to.global.u64 	%rd3, %rd2;
	mov.u32 	%r3, %ctaid.x;
	mov.u32 	%r4, %ntid.x;
	mov.u32 	%r5, %tid.x;
	mad.lo.s32 	%r1, %r3, %r4, %r5;
	cvt.u64.u32 	%rd4, %r1;
	add.s64 	%rd5, %rd3, %rd4;
	ld.global.u8 	%rs11, [%rd5];
	add.s16 	%rs5, %rs11, -65;
	and.b16  	%rs6, %rs5, 255;
	setp.gt.u16 	%p1, %rs6, 25;
	@%p1 bra 	$L__BB0_2;
	cvt.u32.u16 	%r16, %rs11;
	and.b32  	%r17, %r16, 255;
	add.s32 	%r18, %r2, %r17;
	add.s32 	%r19, %r18, -65;
	mul.hi.s32 	%r20, %r19, 1321528399;
	shr.u32 	%r21, %r20, 31;
	shr.u32 	%r22, %r20, 3;
	add.s32 	%r23, %r22, %r21;
	mul.lo.s32 	%r24, %r23, 26;
	sub.s32 	%r25, %r19, %r24;
	cvt.u16.u32 	%rs10, %r25;
	add.s16 	%rs11, %rs10, 65;
	bra.uni 	$L__BB0_4;
$L__BB0_2:
	add.s16 	%rs7, %rs11, -97;
	and.b16  	%rs8, %rs7, 255;
	setp.gt.u16 	%p2, %rs8, 25;
	@%p2 bra 	$L__BB0_4;
	cvt.u32.u16 	%r6, %rs11;
	and.b32  	%r7, %r6, 255;
	add.s32 	%r8, %r2, %r7;
	add.s32 	%r9, %r8, -97;
	mul.hi.s32 	%r10, %r9, 1321528399;
	shr.u32 	%r11, %r10, 31;
	shr.u32 	%r12, %r10, 3;
	add.s32 	%r13, %r12, %r11;
	mul.lo.s32 	%r14, %r13, 26;
	sub.s32 	%r15, %r9, %r14;
	cvt.u16.u32 	%rs9, %r15;
	add.s16 	%rs11, %rs9, 97;
$L__BB0_4:
	cvta.to.global.u64 	%rd7, %rd1;
	add.s64 	%rd8, %rd7, %rd4;
	st.global.u8 	[%rd8], %rs11;
	ret;

}


// ===== COMPILED SASS (sm_100) =====

	.target	sm_100

	.elftype	@"ET_EXEC"


//--------------------- .note.nv.tkinfo           --------------------------
	.section	.note.nv.tkinfo,"",@"SHT_NOTE"
	.sectionflags	@"SHF_NOTE_NV_TKINFO"
	.tkinfo
        /*0018*/ 	.word	0x00000002
        /*0030*/ 	.string	""
        /*0030*/ 	.string	"ptxas"
        /*0030*/ 	.string	"Cuda compilation tools, release 13.0, V13.0.88"
        /*0030*/ 	.string	"Build cuda_13.0.r13.0/compiler.36424714_0"
        /*0030*/ 	.string	"-arch sm_100 -m 64 "



//--------------------- .note.nv.cuinfo           --------------------------
	.section	.note.nv.cuinfo,"",@"SHT_NOTE"
	.sectionflags	@"SHF_NOTE_NV_CUINFO"
        /*0018*/ 	.short	0x0002
        /*001a*/ 	.short	0x0064
        /*001c*/ 	.short	0x0082
	.zero		2


//--------------------- .nv.info                  --------------------------
	.section	.nv.info,"",@"SHT_CUDA_INFO"
	.align	4


	//----- nvinfo : EIATTR_REGCOUNT
	.align		4
        /*0000*/ 	.byte	0x04, 0x2f
        /*0002*/ 	.short	(.L_1 - .L_0)
	.align		4
.L_0:
        /*0004*/ 	.word	index@(_Z13caesar_cipheriPcS_)
        /*0008*/ 	.word	0x00000008


	//----- nvinfo : EIATTR_FRAME_SIZE
	.align		4
.L_1:
        /*000c*/ 	.byte	0x04, 0x11
        /*000e*/ 	.short	(.L_3 - .L_2)
	.align		4
.L_2:
        /*0010*/ 	.word	index@(_Z13caesar_cipheriPcS_)
        /*0014*/ 	.word	0x00000000


	//----- nvinfo : EIATTR_MIN_STACK_SIZE
	.align		4
.L_3:
        /*0018*/ 	.byte	0x04, 0x12
        /*001a*/ 	.short	(.L_5 - .L_4)
	.align		4
.L_4:
        /*001c*/ 	.word	index@(_Z13caesar_cipheriPcS_)
        /*0020*/ 	.word	0x00000000
.L_5:


//--------------------- .nv.compat                --------------------------
	.section	.nv.compat,"",@"SHT_CUDA_COMPAT_INFO"
	.align	4
        /*0000*/ 	.byte	0x02, 0x09, 0x00, 0x00, 0x02, 0x02, 0x01, 0x00, 0x02, 0x05, 0x05, 0x00, 0x03, 0x07, 0x01, 0x01
        /*0010*/ 	.byte	0x02, 0x03, 0x00, 0x00, 0x02, 0x06, 0x01, 0x00, 0x04, 0x0b, 0x08, 0x00, 0x09, 0x00, 0x00, 0x00
        /*0020*/ 	.byte	0x00, 0x00, 0x00, 0x00


//--------------------- .nv.info._Z13caesar_cipheriPcS_ --------------------------
	.section	.nv.info._Z13caesar_cipheriPcS_,"",@"SHT_CUDA_INFO"
	.sectionflags	@""
	.align	4


	//----- nvinfo : EIATTR_CUDA_API_VERSION
	.align		4
        /*0000*/ 	.byte	0x04, 0x37
        /*0002*/ 	.short	(.L_7 - .L_6)
.L_6:
        /*0004*/ 	.word	0x00000082


	//----- nvinfo : EIATTR_KPARAM_INFO
	.align		4
.L_7:
        /*0008*/ 	.byte	0x04, 0x17
        /*000a*/ 	.short	(.L_9 - .L_8)
.L_8:
        /*000c*/ 	.word	0x00000000
        /*0010*/ 	.short	0x0002
        /*0012*/ 	.short	0x0010
        /*0014*/ 	.byte	0x00, 0xf5, 0x21, 0x00


	//----- nvinfo : EIATTR_KPARAM_INFO
	.align		4
.L_9:
        /*0018*/ 	.byte	0x04, 0x17
        /*001a*/ 	.short	(.L_11 - .L_10)
.L_10:
        /*001c*/ 	.word	0x00000000
        /*0020*/ 	.short	0x0001
        /*0022*/ 	.short	0x0008
        /*0024*/ 	.byte	0x00, 0xf5, 0x21, 0x00


	//----- nvinfo : EIATTR_KPARAM_INFO
	.align		4
.L_11:
        /*0028*/ 	.byte	0x04, 0x17
        /*002a*/ 	.short	(.L_13 - .L_12)
.L_12:
        /*002c*/ 	.word	0x00000000
        /*0030*/ 	.short	0x0000
        /*0032*/ 	.short	0x0000
        /*0034*/ 	.byte	0x00, 0xf0, 0x11, 0x00


	//----- nvinfo : EIATTR_SPARSE_MMA_MASK
	.align		4
.L_13:
        /*0038*/ 	.byte	0x03, 0x50
        /*003a*/ 	.short	0x0000


	//----- nvinfo : EIATTR_MAXREG_COUNT
	.align		4
        /*003c*/ 	.byte	0x03, 0x1b
        /*003e*/ 	.short	0x00ff


	//----- nvinfo : EIATTR_MERCURY_ISA_VERSION
	.align		4
        /*0040*/ 	.byte	0x03, 0x5f
        /*0042*/ 	.short	0x0101


	//----- nvinfo : EIATTR_VRC_CTA_INIT_COUNT
	.align		4
        /*0044*/ 	.byte	0x02, 0x4a
	.zero		1
	.zero		1


	//----- nvinfo : EIATTR_EXIT_INSTR_OFFSETS
	.align		4
        /*0048*/ 	.byte	0x04, 0x1c
        /*004a*/ 	.short	(.L_15 - .L_14)


	//   ....[0]....
.L_14:
        /*004c*/ 	.word	0x000002a0


	//----- nvinfo : EIATTR_CRS_STACK_SIZE
	.align		4
.L_15:
        /*0050*/ 	.byte	0x04, 0x1e
        /*0052*/ 	.short	(.L_17 - .L_16)
.L_16:
        /*0054*/ 	.word	0x00000000


	//----- nvinfo : EIATTR_CBANK_PARAM_SIZE
	.align		4
.L_17:
        /*0058*/ 	.byte	0x03, 0x19
        /*005a*/ 	.short	0x0018


	//----- nvinfo : EIATTR_PARAM_CBANK
	.align		4
        /*005c*/ 	.byte	0x04, 0x0a
        /*005e*/ 	.short	(.L_19 - .L_18)
	.align		4
.L_18:
        /*0060*/ 	.word	index@(.nv.constant0._Z13caesar_cipheriPcS_)
        /*0064*/ 	.short	0x0380
        /*0066*/ 	.short	0x0018


	//----- nvinfo : EIATTR_SW_WAR
	.align		4
.L_19:
        /*0068*/ 	.byte	0x04, 0x36
        /*006a*/ 	.short	(.L_21 - .L_20)
.L_20:
        /*006c*/ 	.word	0x00000008
.L_21:


//--------------------- .nv.callgraph             --------------------------
	.section	.nv.callgraph,"",@"SHT_CUDA_CALLGRAPH"
	.align	4
	.sectionentsize	8
	.align		4
        /*0000*/ 	.word	0x00000000
	.align		4
        /*0004*/ 	.word	0xffffffff
	.align		4
        /*0008*/ 	.word	0x00000000
	.align		4
        /*000c*/ 	.word	0xfffffffe
	.align		4
        /*0010*/ 	.word	0x00000000
	.align		4
        /*0014*/ 	.word	0xfffffffd
	.align		4
        /*0018*/ 	.word	0x00000000
	.align		4
        /*001c*/ 	.word	0xfffffffc


//--------------------- .text._Z13caesar_cipheriPcS_ --------------------------
	.section	.text._Z13caesar_cipheriPcS_,"ax",@progbits
	.align	128
        .global         _Z13caesar_cipheriPcS_
        .type           _Z13caesar_cipheriPcS_,@function
        .size           _Z13caesar_cipheriPcS_,(.L_x_4 - _Z13caesar_cipheriPcS_)
        .other          _Z13caesar_cipheriPcS_,@"STO_CUDA_ENTRY STV_DEFAULT"
_Z13caesar_cipheriPcS_:
.text._Z13caesar_cipheriPcS_:
[----:B------:R-:W-:Y:S01]  /*0000*/  LDC R1, c[0x0][0x37c] ;  /* 0x0000df00ff017b82 */ /* 0x000fe20000000800 */
[----:B------:R-:W0:Y:S07]  /*0010*/  S2R R3, SR_TID.X ;  /* 0x0000000000037919 */ /* 0x000e2e0000002100 */
[----:B------:R-:W0:Y:S01]  /*0020*/  S2UR UR6, SR_CTAID.X ;  /* 0x00000000000679c3 */ /* 0x000e220000002500 */
[----:B------:R-:W1:Y:S01]  /*0030*/  LDCU.64 UR8, c[0x0][0x388] ;  /* 0x00007100ff0877ac */ /* 0x000e620008000a00 */
[----:B------:R-:W2:Y:S06]  /*0040*/  LDCU.64 UR4, c[0x0][0x358] ;  /* 0x00006b00ff0477ac */ /* 0x000eac0008000a00 */
[----:B------:R-:W0:Y:S02]  /*0050*/  LDC R0, c[0x0][0x360] ;  /* 0x0000d800ff007b82 */ /* 0x000e240000000800 */
[----:B0-----:R-:W-:-:S05]  /*0060*/  IMAD R0, R0, UR6, R3 ;  /* 0x0000000600007c24 */ /* 0x001fca000f8e0203 */
[----:B-1----:R-:W-:-:S05]  /*0070*/  IADD3 R2, P0, PT, R0, UR8, RZ ;  /* 0x0000000800027c10 */ /* 0x002fca000ff1e0ff */
[----:B------:R-:W-:-:S05]  /*0080*/  IMAD.X R3, RZ, RZ, UR9, P0 ;  /* 0x00000009ff037e24 */ /* 0x000fca00080e06ff */
[----:B--2---:R-:W2:Y:S01]  /*0090*/  LDG.E.U8 R5, desc[UR4][R2.64] ;  /* 0x0000000402057981 */ /* 0x004ea2000c1e1100 */
[----:B------:R-:W-:Y:S01]  /*00a0*/  BSSY.RECONVERGENT B0, `(.L_x_0) ;  /* 0x000001b000007945 */ /* 0x000fe20003800200 */
[----:B--2---:R-:W-:-:S05]  /*00b0*/  VIADD R4, R5, 0xffffffbf ;  /* 0xffffffbf05047836 */ /* 0x004fca0000000000 */
[----:B------:R-:W-:-:S04]  /*00c0*/  LOP3.LUT R4, R4, 0xff, RZ, 0xc0, !PT ;  /* 0x000000ff04047812 */ /* 0x000fc800078ec0ff */
[----:B------:R-:W-:-:S13]  /*00d0*/  ISETP.GT.U32.AND P0, PT, R4, 0x19, PT ;  /* 0x000000190400780c */ /* 0x000fda0003f04070 */
[----:B------:R-:W-:Y:S05]  /*00e0*/  @P0 BRA `(.L_x_1) ;  /* 0x0000000000280947 */ /* 0x000fea0003800000 */
[----:B------:R-:W0:Y:S01]  /*00f0*/  LDC R2, c[0x0][0x380] ;  /* 0x0000e000ff027b82 */ /* 0x000e220000000800 */
[----:B------:R-:W-:-:S04]  /*0100*/  LOP3.LUT R5, R5, 0xff, RZ, 0xc0, !PT ;  /* 0x000000ff05057812 */ /* 0x000fc800078ec0ff */
[----:B0-----:R-:W-:-:S05]  /*0110*/  IADD3 R5, PT, PT, R5, -0x41, R2 ;  /* 0xffffffbf05057810 */ /* 0x001fca0007ffe002 */
[----:B------:R-:W-:-:S05]  /*0120*/  IMAD.HI R2, R5, 0x4ec4ec4f, RZ ;  /* 0x4ec4ec4f05027827 */ /* 0x000fca00078e02ff */
[----:B------:R-:W-:-:S04]  /*0130*/  SHF.R.U32.HI R3, RZ, 0x1f, R2 ;  /* 0x0000001fff037819 */ /* 0x000fc80000011602 */
[----:B------:R-:W-:-:S05]  /*0140*/  LEA.HI R2, R2, R3, RZ, 0x1d ;  /* 0x0000000302027211 */ /* 0x000fca00078fe8ff */
[----:B------:R-:W-:-:S04]  /*0150*/  IMAD R2, R2, -0x1a, R5 ;  /* 0xffffffe602027824 */ /* 0x000fc800078e0205 */
[----:B------:R-:W-:-:S05]  /*0160*/  VIADD R2, R2, 0x41 ;  /* 0x0000004102027836 */ /* 0x000fca0000000000 */
[----:B------:R-:W-:Y:S01]  /*0170*/  PRMT R5, R2, 0x7610, R5 ;  /* 0x0000761002057816 */ /* 0x000fe20000000005 */
[----:B------:R-:W-:Y:S06]  /*0180*/  BRA `(.L_x_2) ;  /* 0x0000000000307947 */ /* 0x000fec0003800000 */
.L_x_1:
[----:B------:R-:W-:-:S05]  /*0190*/  VIADD R2, R5, 0xffffff9f ;  /* 0xffffff9f05027836 */ /* 0x000fca0000000000 */
[----:B------:R-:W-:-:S04]  /*01a0*/  LOP3.LUT R2, R2, 0xff, RZ, 0xc0, !PT ;  /* 0x000000ff02027812 */ /* 0x000fc800078ec0ff */
[----:B------:R-:W-:-:S13]  /*01b0*/  ISETP.GT.U32.AND P0, PT, R2, 0x19, PT ;  /* 0x000000190200780c */ /* 0x000fda0003f04070 */
[----:B------:R-:W0:Y:S01]  /*01c0*/  @!P0 LDC R3, c[0x0][0x380] ;  /* 0x0000e000ff038b82 */ /* 0x000e220000000800 */
[----:B------:R-:W-:-:S04]  /*01d0*/  @!P0 LOP3.LUT R2, R5, 0xff, RZ, 0xc0, !PT ;  /* 0x000000ff05028812 */ /* 0x000fc800078ec0ff */
[----:B0-----:R-:W-:-:S05]  /*01e0*/  @!P0 IADD3 R2, PT, PT, R2, -0x61, R3 ;  /* 0xffffff9f02028810 */ /* 0x001fca0007ffe003 */
[----:B------:R-:W-:-:S05]  /*01f0*/  @!P0 IMAD.HI R3, R2, 0x4ec4ec4f, RZ ;  /* 0x4ec4ec4f02038827 */ /* 0x000fca00078e02ff */
[----:B------:R-:W-:-:S04]  /*0200*/  @!P0 SHF.R.U32.HI R4, RZ, 0x1f, R3 ;  /* 0x0000001fff048819 */ /* 0x000fc80000011603 */
[----:B------:R-:W-:-:S05]  /*0210*/  @!P0 LEA.HI R3, R3, R4, RZ, 0x1d ;  /* 0x0000000403038211 */ /* 0x000fca00078fe8ff */
[----:B------:R-:W-:-:S04]  /*0220*/  @!P0 IMAD R3, R3, -0x1a, R2 ;  /* 0xffffffe603038824 */ /* 0x000fc800078e0202 */
[----:B------:R-:W-:-:S05]  /*0230*/  @!P0 VIADD R3, R3, 0x61 ;  /* 0x0000006103038836 */ /* 0x000fca0000000000 */
[----:B------:R-:W-:-:S07]  /*0240*/  @!P0 PRMT R5, R3, 0x7610, R5 ;  /* 0x0000761003058816 */ /* 0x000fce0000000005 */
.L_x_2:
[----:B------:R-:W-:Y:S05]  /*0250*/  BSYNC.RECONVERGENT B0 ;  /* 0x0000000000007941 */ /* 0x000fea0003800200 */
.L_x_0:
[----:B------:R-:W0:Y:S02]  /*0260*/  LDCU.64 UR6, c[0x0][0x390] ;  /* 0x00007200ff0677ac */ /* 0x000e240008000a00 */
[----:B0-----:R-:W-:-:S05]  /*0270*/  IADD3 R2, P0, PT, R0, UR6, RZ ;  /* 0x0000000600027c10 */ /* 0x001fca000ff1e0ff */
[----:B------:R-:W-:-:S05]  /*0280*/  IMAD.X R3, RZ, RZ, UR7, P0 ;  /* 0x00000007ff037e24 */ /* 0x000fca00080e06ff */
[----:B------:R-:W-:Y:S01]  /*0290*/  STG.E.U8 desc[UR4][R2.64], R5 ;  /* 0x0000000502007986 */ /* 0x000fe2000c101104 */
[----:B------:R-:W-:Y:S05]  /*02a0*/  EXIT ;  /* 0x000000000000794d */ /* 0x000fea0003800000 */
.L_x_3:
[----:B------:R-:W-:-:S00]  /*02b0*/  BRA `(.L_x_3) ;  /* 0xfffffffc00fc7947 */ /* 0x000fc0000383ffff */
[----:B------:R-:W-:-:S00]  /*02c0*/  NOP ;  /* 0x0000000000007918 */ /* 0x000fc00000000000 */
        /* <DEDUP_REMOVED lines=11> */
.L_x_4:


//--------------------- .nv.shared.reserved.0     --------------------------
	.section	.nv.shared.reserved.0,"aw",@nobits
	.weak		__nv_reservedSMEM_offset_0_alias
	.size		__nv_reservedSMEM_offset_0_alias, 0, 64
	.other		__nv_reservedSMEM_offset_0_alias,@"STO_CUDA_RESERVED_SHARED STV_DEFAULT"
__nv_reservedSMEM_offset_0_alias:
	.zero		0
	.zero		64


//--------------------- .nv.constant0._Z13caesar_cipheriPcS_ --------------------------
	.section	.nv.constant0._Z13caesar_cipheriPcS_,"a",@progbits
	.sectionflags	@""
	.align	4
.nv.constant0._Z13caesar_cipheriPcS_:
	.zero		920


//--------------------- SYMBOLS --------------------------

	.type		.nv.reservedSmem.offset0,@object
	.size		.nv.reservedSmem.offset0,0x4
